	.headerflags	@"EF_CUDA_TEXMODE_UNIFIED EF_CUDA_64BIT_ADDRESS EF_CUDA_ACCELERATORS EF_CUDA_SM90 EF_CUDA_VIRTUAL_SM(EF_CUDA_SM90)"
	.elftype	@"ET_EXEC"


//--------------------- .nv.info                  --------------------------
	.section	.nv.info,"",@"SHT_CUDA_INFO"
	.align	4


	//----- nvinfo : EIATTR_REGCOUNT
	.align		4
        /*0000*/ 	.byte	0x04, 0x2f
        /*0002*/ 	.short	(.L_1 - .L_0)
	.align		4
.L_0:
        /*0004*/ 	.word	index@(triton_poi_fused_convolution_40)
        /*0008*/ 	.word	0x0000000a


	//----- nvinfo : EIATTR_MIN_STACK_SIZE
	.align		4
.L_1:
        /*000c*/ 	.byte	0x04, 0x12
        /*000e*/ 	.short	(.L_3 - .L_2)
	.align		4
.L_2:
        /*0010*/ 	.word	index@(triton_poi_fused_convolution_40)
        /*0014*/ 	.word	0x00000000


	//----- nvinfo : EIATTR_FRAME_SIZE
	.align		4
.L_3:
        /*0018*/ 	.byte	0x04, 0x11
        /*001a*/ 	.short	(.L_5 - .L_4)
	.align		4
.L_4:
        /*001c*/ 	.word	index@(triton_poi_fused_convolution_40)
        /*0020*/ 	.word	0x00000000


	//----- nvinfo : EIATTR_MIN_STACK_SIZE
	.align		4
.L_5:
        /*0024*/ 	.byte	0x04, 0x12
        /*0026*/ 	.short	(.L_7 - .L_6)
	.align		4
.L_6:
        /*0028*/ 	.word	index@(triton_poi_fused_convolution_40)
        /*002c*/ 	.word	0x00000000
.L_7:


//--------------------- .nv.info.triton_poi_fused_convolution_40 --------------------------
	.section	.nv.info.triton_poi_fused_convolution_40,"",@"SHT_CUDA_INFO"
	.sectionflags	@""
	.align	4


	//----- nvinfo : EIATTR_CUDA_API_VERSION
	.align		4
        /*0000*/ 	.byte	0x04, 0x37
        /*0002*/ 	.short	(.L_9 - .L_8)
.L_8:
        /*0004*/ 	.word	0x0000007c


	//----- nvinfo : EIATTR_KPARAM_INFO
	.align		4
.L_9:
        /*0008*/ 	.byte	0x04, 0x17
        /*000a*/ 	.short	(.L_11 - .L_10)
.L_10:
        /*000c*/ 	.word	0x00000000
        /*0010*/ 	.short	0x0002
        /*0012*/ 	.short	0x0010
        /*0014*/ 	.byte	0x00, 0xf0, 0x11, 0x00


	//----- nvinfo : EIATTR_KPARAM_INFO
	.align		4
.L_11:
        /*0018*/ 	.byte	0x04, 0x17
        /*001a*/ 	.short	(.L_13 - .L_12)
.L_12:
        /*001c*/ 	.word	0x00000000
        /*0020*/ 	.short	0x0001
        /*0022*/ 	.short	0x0008
        /*0024*/ 	.byte	0x00, 0xf4, 0x21, 0x00


	//----- nvinfo : EIATTR_KPARAM_INFO
	.align		4
.L_13:
        /*0028*/ 	.byte	0x04, 0x17
        /*002a*/ 	.short	(.L_15 - .L_14)
.L_14:
        /*002c*/ 	.word	0x00000000
        /*0030*/ 	.short	0x0000
        /*0032*/ 	.short	0x0000
        /*0034*/ 	.byte	0x00, 0xf4, 0x21, 0x00


	//----- nvinfo : EIATTR_SPARSE_MMA_MASK
	.align		4
.L_15:
        /*0038*/ 	.byte	0x03, 0x50
        /*003a*/ 	.short	0x0000


	//----- nvinfo : EIATTR_MAXREG_COUNT
	.align		4
        /*003c*/ 	.byte	0x03, 0x1b
        /*003e*/ 	.short	0x00ff


	//----- nvinfo : EIATTR_EXIT_INSTR_OFFSETS
	.align		4
        /*0040*/ 	.byte	0x04, 0x1c
        /*0042*/ 	.short	(.L_17 - .L_16)


	//   ....[0]....
.L_16:
        /*0044*/ 	.word	0x000000f0


	//----- nvinfo : EIATTR_REQNTID
	.align		4
.L_17:
        /*0048*/ 	.byte	0x04, 0x10
        /*004a*/ 	.short	(.L_19 - .L_18)
.L_18:
        /*004c*/ 	.word	0x00000080
        /*0050*/ 	.word	0x00000001
        /*0054*/ 	.word	0x00000001


	//----- nvinfo : EIATTR_CBANK_PARAM_SIZE
	.align		4
.L_19:
        /*0058*/ 	.byte	0x03, 0x19
        /*005a*/ 	.short	0x0014


	//----- nvinfo : EIATTR_PARAM_CBANK
	.align		4
        /*005c*/ 	.byte	0x04, 0x0a
        /*005e*/ 	.short	(.L_21 - .L_20)
	.align		4
.L_20:
        /*0060*/ 	.word	index@(.nv.constant0.triton_poi_fused_convolution_40)
        /*0064*/ 	.short	0x0210
        /*0066*/ 	.short	0x0014


	//----- nvinfo : EIATTR_SW_WAR
	.align		4
.L_21:
        /*0068*/ 	.byte	0x04, 0x36
        /*006a*/ 	.short	(.L_23 - .L_22)
.L_22:
        /*006c*/ 	.word	0x00000008
.L_23:


//--------------------- .nv.callgraph             --------------------------
	.section	.nv.callgraph,"",@"SHT_CUDA_CALLGRAPH"
	.align	4
	.sectionentsize	8
	.align		4
        /*0000*/ 	.word	0x00000000
	.align		4
        /*0004*/ 	.word	0xffffffff
	.align		4
        /*0008*/ 	.word	0x00000000
	.align		4
        /*000c*/ 	.word	0xfffffffe
	.align		4
        /*0010*/ 	.word	0x00000000
	.align		4
        /*0014*/ 	.word	0xfffffffd
	.align		4
        /*0018*/ 	.word	0x00000000
	.align		4
        /*001c*/ 	.word	0xfffffffc


//--------------------- .text.triton_poi_fused_convolution_40 --------------------------
	.section	.text.triton_poi_fused_convolution_40,"ax",@progbits
	.align	128
        .global         triton_poi_fused_convolution_40
        .type           triton_poi_fused_convolution_40,@function
        .size           triton_poi_fused_convolution_40,(.L_x_1 - triton_poi_fused_convolution_40)
        .other          triton_poi_fused_convolution_40,@"STO_CUDA_ENTRY STV_DEFAULT"
triton_poi_fused_convolution_40:
.text.triton_poi_fused_convolution_40:
[----:B------:R-:W-:Y:S01]  /*0000*/  LDC R1, c[0x0][0x28] ;  /* 0x00000a00ff017b82 */ /* 0x000fe20000000800 */
[----:B------:R-:W1:Y:S07]  /*0010*/  S2R R0, SR_TID.X ;  /* 0x0000000000007919 */ /* 0x000e6e0000002100 */
[----:B------:R-:W2:Y:S01]  /*0020*/  LDC.64 R2, c[0x0][0x210] ;  /* 0x00008400ff027b82 */ /* 0x000ea20000000a00 */
[----:B------:R-:W-:Y:S01]  /*0030*/  ULDC.64 UR4, c[0x0][0x208] ;  /* 0x0000820000047ab9 */ /* 0x000fe20000000a00 */
[----:B------:R-:W3:Y:S06]  /*0040*/  S2R R7, SR_CTAID.X ;  /* 0x0000000000077919 */ /* 0x000eec0000002500 */
[----:B------:R-:W4:Y:S01]  /*0050*/  LDC.64 R4, c[0x0][0x218] ;  /* 0x00008600ff047b82 */ /* 0x000f220000000a00 */
[----:B-1----:R-:W-:Y:S01]  /*0060*/  SHF.L.U32 R0, R0, 0x1, RZ ;  /* 0x0000000100007819 */ /* 0x002fe200000006ff */
[----:B----4-:R-:W4:Y:S03]  /*0070*/  LDG.E R4, desc[UR4][R4.64] ;  /* 0x0000000404047981 */ /* 0x010f26000c1e1900 */
[----:B------:R-:W-:-:S04]  /*0080*/  LOP3.LUT R0, R0, 0xfe, RZ, 0xc0, !PT ;  /* 0x000000fe00007812 */ /* 0x000fc800078ec0ff */
[----:B---3--:R-:W-:-:S05]  /*0090*/  LEA R7, R7, R0, 0x8 ;  /* 0x0000000007077211 */ /* 0x008fca00078e40ff */
[----:B--2---:R-:W-:-:S05]  /*00a0*/  IMAD.WIDE R2, R7, 0x4, R2 ;  /* 0x0000000407027825 */ /* 0x004fca00078e0202 */
[----:B------:R-:W4:Y:S02]  /*00b0*/  LDG.E.64 R6, desc[UR4][R2.64] ;  /* 0x0000000402067981 */ /* 0x000f24000c1e1b00 */
[--C-:B----4-:R-:W-:Y:S01]  /*00c0*/  FADD R6, R6, R4.reuse ;  /* 0x0000000406067221 */ /* 0x110fe20000000000 */
[----:B------:R-:W-:-:S05]  /*00d0*/  FADD R7, R7, R4 ;  /* 0x0000000407077221 */ /* 0x000fca0000000000 */
[----:B------:R-:W-:Y:S01]  /*00e0*/  STG.E.64 desc[UR4][R2.64], R6 ;  /* 0x0000000602007986 */ /* 0x000fe2000c101b04 */
[----:B------:R-:W-:Y:S05]  /*00f0*/  EXIT ;  /* 0x000000000000794d */ /* 0x000fea0003800000 */
.L_x_0:
[----:B------:R-:W-:-:S00]  /*0100*/  BRA `(.L_x_0) ;  /* 0xfffffffc00fc7947 */ /* 0x000fc0000383ffff */
[----:B------:R-:W-:-:S00]  /*0110*/  NOP ;  /* 0x0000000000007918 */ /* 0x000fc00000000000 */
        /* <DEDUP_REMOVED lines=14> */
.L_x_1:


//--------------------- .nv.constant0.triton_poi_fused_convolution_40 --------------------------
	.section	.nv.constant0.triton_poi_fused_convolution_40,"a",@progbits
	.sectionflags	@""
	.align	4
.nv.constant0.triton_poi_fused_convolution_40:
	.zero		548
